//
// Generated by NVIDIA NVVM Compiler
//
// Compiler Build ID: CL-36424714
// Cuda compilation tools, release 13.0, V13.0.88
// Based on NVVM 20.0.0
//

.version 9.0
.target sm_100
.address_size 64

	// .globl	_Z9expansionPfS_xxiii

.visible .entry _Z9expansionPfS_xxiii(
	.param .u64 .ptr .align 1 _Z9expansionPfS_xxiii_param_0,
	.param .u64 .ptr .align 1 _Z9expansionPfS_xxiii_param_1,
	.param .u64 _Z9expansionPfS_xxiii_param_2,
	.param .u64 _Z9expansionPfS_xxiii_param_3,
	.param .u32 _Z9expansionPfS_xxiii_param_4,
	.param .u32 _Z9expansionPfS_xxiii_param_5,
	.param .u32 _Z9expansionPfS_xxiii_param_6
)
{
	.reg .pred 	%p<11>;
	.reg .b32 	%r<10>;
	.reg .b32 	%f<111>;
	.reg .b64 	%rd<42>;

	ld.param.u64 	%rd22, [_Z9expansionPfS_xxiii_param_0];
	ld.param.u64 	%rd24, [_Z9expansionPfS_xxiii_param_1];
	ld.param.u64 	%rd25, [_Z9expansionPfS_xxiii_param_2];
	ld.param.u64 	%rd23, [_Z9expansionPfS_xxiii_param_3];
	ld.param.u32 	%r2, [_Z9expansionPfS_xxiii_param_4];
	ld.param.u32 	%r3, [_Z9expansionPfS_xxiii_param_5];
	ld.param.u32 	%r4, [_Z9expansionPfS_xxiii_param_6];
	cvta.to.global.u64 	%rd1, %rd24;
	mul.lo.s32 	%r5, %r3, %r2;
	mov.u32 	%r6, %tid.x;
	mov.u32 	%r7, %ctaid.x;
	mov.u32 	%r8, %ntid.x;
	mad.lo.s32 	%r1, %r7, %r8, %r6;
	mad.lo.s32 	%r9, %r5, %r4, %r1;
	cvt.u64.u32 	%rd26, %r9;
	setp.le.s64 	%p1, %rd25, %rd26;
	@%p1 bra 	$L__BB0_14;
	cvta.to.global.u64 	%rd27, %rd22;
	mul.wide.u32 	%rd28, %r1, 4;
	add.s64 	%rd2, %rd27, %rd28;
	ld.global.f32 	%f1, [%rd2];
	setp.lt.s64 	%p2, %rd23, 1;
	@%p2 bra 	$L__BB0_14;
	and.b64  	%rd3, %rd23, 15;
	setp.lt.u64 	%p3, %rd23, 16;
	mov.f32 	%f104, 0f3F800000;
	mov.b64 	%rd38, 0;
	mov.f32 	%f103, %f1;
	@%p3 bra 	$L__BB0_5;
	and.b64  	%rd38, %rd23, 9223372036854775792;
	add.s64 	%rd35, %rd1, 32;
	mov.f32 	%f104, 0f3F800000;
	mov.u64 	%rd36, %rd38;
	mov.f32 	%f103, %f1;
$L__BB0_4:
	.pragma "nounroll";
	ld.global.f32 	%f22, [%rd35+-32];
	fma.rn.f32 	%f23, %f104, %f22, %f103;
	st.global.f32 	[%rd2], %f23;
	mul.f32 	%f24, %f1, %f104;
	ld.global.f32 	%f25, [%rd35+-28];
	fma.rn.f32 	%f26, %f24, %f25, %f23;
	st.global.f32 	[%rd2], %f26;
	mul.f32 	%f27, %f1, %f24;
	ld.global.f32 	%f28, [%rd35+-24];
	fma.rn.f32 	%f29, %f27, %f28, %f26;
	st.global.f32 	[%rd2], %f29;
	mul.f32 	%f30, %f1, %f27;
	ld.global.f32 	%f31, [%rd35+-20];
	fma.rn.f32 	%f32, %f30, %f31, %f29;
	st.global.f32 	[%rd2], %f32;
	mul.f32 	%f33, %f1, %f30;
	ld.global.f32 	%f34, [%rd35+-16];
	fma.rn.f32 	%f35, %f33, %f34, %f32;
	st.global.f32 	[%rd2], %f35;
	mul.f32 	%f36, %f1, %f33;
	ld.global.f32 	%f37, [%rd35+-12];
	fma.rn.f32 	%f38, %f36, %f37, %f35;
	st.global.f32 	[%rd2], %f38;
	mul.f32 	%f39, %f1, %f36;
	ld.global.f32 	%f40, [%rd35+-8];
	fma.rn.f32 	%f41, %f39, %f40, %f38;
	st.global.f32 	[%rd2], %f41;
	mul.f32 	%f42, %f1, %f39;
	ld.global.f32 	%f43, [%rd35+-4];
	fma.rn.f32 	%f44, %f42, %f43, %f41;
	st.global.f32 	[%rd2], %f44;
	mul.f32 	%f45, %f1, %f42;
	ld.global.f32 	%f46, [%rd35];
	fma.rn.f32 	%f47, %f45, %f46, %f44;
	st.global.f32 	[%rd2], %f47;
	mul.f32 	%f48, %f1, %f45;
	ld.global.f32 	%f49, [%rd35+4];
	fma.rn.f32 	%f50, %f48, %f49, %f47;
	st.global.f32 	[%rd2], %f50;
	mul.f32 	%f51, %f1, %f48;
	ld.global.f32 	%f52, [%rd35+8];
	fma.rn.f32 	%f53, %f51, %f52, %f50;
	st.global.f32 	[%rd2], %f53;
	mul.f32 	%f54, %f1, %f51;
	ld.global.f32 	%f55, [%rd35+12];
	fma.rn.f32 	%f56, %f54, %f55, %f53;
	st.global.f32 	[%rd2], %f56;
	mul.f32 	%f57, %f1, %f54;
	ld.global.f32 	%f58, [%rd35+16];
	fma.rn.f32 	%f59, %f57, %f58, %f56;
	st.global.f32 	[%rd2], %f59;
	mul.f32 	%f60, %f1, %f57;
	ld.global.f32 	%f61, [%rd35+20];
	fma.rn.f32 	%f62, %f60, %f61, %f59;
	st.global.f32 	[%rd2], %f62;
	mul.f32 	%f63, %f1, %f60;
	ld.global.f32 	%f64, [%rd35+24];
	fma.rn.f32 	%f65, %f63, %f64, %f62;
	st.global.f32 	[%rd2], %f65;
	mul.f32 	%f66, %f1, %f63;
	ld.global.f32 	%f67, [%rd35+28];
	fma.rn.f32 	%f103, %f66, %f67, %f65;
	st.global.f32 	[%rd2], %f103;
	mul.f32 	%f104, %f1, %f66;
	add.s64 	%rd36, %rd36, -16;
	add.s64 	%rd35, %rd35, 64;
	setp.ne.s64 	%p4, %rd36, 0;
	@%p4 bra 	$L__BB0_4;
$L__BB0_5:
	setp.eq.s64 	%p5, %rd3, 0;
	@%p5 bra 	$L__BB0_14;
	and.b64  	%rd11, %rd23, 7;
	setp.lt.u64 	%p6, %rd3, 8;
	@%p6 bra 	$L__BB0_8;
	shl.b64 	%rd30, %rd38, 2;
	add.s64 	%rd31, %rd1, %rd30;
	ld.global.f32 	%f68, [%rd31];
	fma.rn.f32 	%f69, %f104, %f68, %f103;
	st.global.f32 	[%rd2], %f69;
	mul.f32 	%f70, %f1, %f104;
	ld.global.f32 	%f71, [%rd31+4];
	fma.rn.f32 	%f72, %f70, %f71, %f69;
	st.global.f32 	[%rd2], %f72;
	mul.f32 	%f73, %f1, %f70;
	ld.global.f32 	%f74, [%rd31+8];
	fma.rn.f32 	%f75, %f73, %f74, %f72;
	st.global.f32 	[%rd2], %f75;
	mul.f32 	%f76, %f1, %f73;
	ld.global.f32 	%f77, [%rd31+12];
	fma.rn.f32 	%f78, %f76, %f77, %f75;
	st.global.f32 	[%rd2], %f78;
	mul.f32 	%f79, %f1, %f76;
	ld.global.f32 	%f80, [%rd31+16];
	fma.rn.f32 	%f81, %f79, %f80, %f78;
	st.global.f32 	[%rd2], %f81;
	mul.f32 	%f82, %f1, %f79;
	ld.global.f32 	%f83, [%rd31+20];
	fma.rn.f32 	%f84, %f82, %f83, %f81;
	st.global.f32 	[%rd2], %f84;
	mul.f32 	%f85, %f1, %f82;
	ld.global.f32 	%f86, [%rd31+24];
	fma.rn.f32 	%f87, %f85, %f86, %f84;
	st.global.f32 	[%rd2], %f87;
	mul.f32 	%f88, %f1, %f85;
	ld.global.f32 	%f89, [%rd31+28];
	fma.rn.f32 	%f103, %f88, %f89, %f87;
	st.global.f32 	[%rd2], %f103;
	mul.f32 	%f104, %f1, %f88;
	add.s64 	%rd38, %rd38, 8;
$L__BB0_8:
	setp.eq.s64 	%p7, %rd11, 0;
	@%p7 bra 	$L__BB0_14;
	and.b64  	%rd40, %rd23, 3;
	setp.lt.u64 	%p8, %rd11, 4;
	@%p8 bra 	$L__BB0_11;
	shl.b64 	%rd32, %rd38, 2;
	add.s64 	%rd33, %rd1, %rd32;
	ld.global.f32 	%f90, [%rd33];
	fma.rn.f32 	%f91, %f104, %f90, %f103;
	st.global.f32 	[%rd2], %f91;
	mul.f32 	%f92, %f1, %f104;
	ld.global.f32 	%f93, [%rd33+4];
	fma.rn.f32 	%f94, %f92, %f93, %f91;
	st.global.f32 	[%rd2], %f94;
	mul.f32 	%f95, %f1, %f92;
	ld.global.f32 	%f96, [%rd33+8];
	fma.rn.f32 	%f97, %f95, %f96, %f94;
	st.global.f32 	[%rd2], %f97;
	mul.f32 	%f98, %f1, %f95;
	ld.global.f32 	%f99, [%rd33+12];
	fma.rn.f32 	%f103, %f98, %f99, %f97;
	st.global.f32 	[%rd2], %f103;
	mul.f32 	%f104, %f1, %f98;
	add.s64 	%rd38, %rd38, 4;
$L__BB0_11:
	setp.eq.s64 	%p9, %rd40, 0;
	@%p9 bra 	$L__BB0_14;
	shl.b64 	%rd34, %rd38, 2;
	add.s64 	%rd41, %rd1, %rd34;
$L__BB0_13:
	.pragma "nounroll";
	ld.global.f32 	%f100, [%rd41];
	fma.rn.f32 	%f103, %f104, %f100, %f103;
	st.global.f32 	[%rd2], %f103;
	mul.f32 	%f104, %f1, %f104;
	add.s64 	%rd41, %rd41, 4;
	add.s64 	%rd40, %rd40, -1;
	setp.ne.s64 	%p10, %rd40, 0;
	@%p10 bra 	$L__BB0_13;
$L__BB0_14:
	ret;

}


// ===== COMPILED SASS (sm_100) =====

	.target	sm_100

	.elftype	@"ET_EXEC"


//--------------------- .note.nv.tkinfo           --------------------------
	.section	.note.nv.tkinfo,"",@"SHT_NOTE"
	.sectionflags	@"SHF_NOTE_NV_TKINFO"
	.tkinfo
        /*0018*/ 	.word	0x00000002
        /*0030*/ 	.string	""
        /*0030*/ 	.string	"ptxas"
        /*0030*/ 	.string	"Cuda compilation tools, release 13.0, V13.0.88"
        /*0030*/ 	.string	"Build cuda_13.0.r13.0/compiler.36424714_0"
        /*0030*/ 	.string	"-arch sm_100 -m 64 "



//--------------------- .note.nv.cuinfo           --------------------------
	.section	.note.nv.cuinfo,"",@"SHT_NOTE"
	.sectionflags	@"SHF_NOTE_NV_CUINFO"
        /*0018*/ 	.short	0x0002
        /*001a*/ 	.short	0x0064
        /*001c*/ 	.short	0x0082
	.zero		2


//--------------------- .nv.info                  --------------------------
	.section	.nv.info,"",@"SHT_CUDA_INFO"
	.align	4


	//----- nvinfo : EIATTR_REGCOUNT
	.align		4
        /*0000*/ 	.byte	0x04, 0x2f
        /*0002*/ 	.short	(.L_1 - .L_0)
	.align		4
.L_0:
        /*0004*/ 	.word	index@(_Z9expansionPfS_xxiii)
        /*0008*/ 	.word	0x00000014


	//----- nvinfo : EIATTR_FRAME_SIZE
	.align		4
.L_1:
        /*000c*/ 	.byte	0x04, 0x11
        /*000e*/ 	.short	(.L_3 - .L_2)
	.align		4
.L_2:
        /*0010*/ 	.word	index@(_Z9expansionPfS_xxiii)
        /*0014*/ 	.word	0x00000000


	//----- nvinfo : EIATTR_MIN_STACK_SIZE
	.align		4
.L_3:
        /*0018*/ 	.byte	0x04, 0x12
        /*001a*/ 	.short	(.L_5 - .L_4)
	.align		4
.L_4:
        /*001c*/ 	.word	index@(_Z9expansionPfS_xxiii)
        /*0020*/ 	.word	0x00000000
.L_5:


//--------------------- .nv.compat                --------------------------
	.section	.nv.compat,"",@"SHT_CUDA_COMPAT_INFO"
	.align	4
        /*0000*/ 	.byte	0x02, 0x09, 0x00, 0x00, 0x02, 0x02, 0x01, 0x00, 0x02, 0x05, 0x05, 0x00, 0x03, 0x07, 0x01, 0x01
        /*0010*/ 	.byte	0x02, 0x03, 0x00, 0x00, 0x02, 0x06, 0x01, 0x00, 0x04, 0x0b, 0x08, 0x00, 0x09, 0x00, 0x00, 0x00
        /*0020*/ 	.byte	0x00, 0x00, 0x00, 0x00


//--------------------- .nv.info._Z9expansionPfS_xxiii --------------------------
	.section	.nv.info._Z9expansionPfS_xxiii,"",@"SHT_CUDA_INFO"
	.sectionflags	@""
	.align	4


	//----- nvinfo : EIATTR_CUDA_API_VERSION
	.align		4
        /*0000*/ 	.byte	0x04, 0x37
        /*0002*/ 	.short	(.L_7 - .L_6)
.L_6:
        /*0004*/ 	.word	0x00000082


	//----- nvinfo : EIATTR_KPARAM_INFO
	.align		4
.L_7:
        /*0008*/ 	.byte	0x04, 0x17
        /*000a*/ 	.short	(.L_9 - .L_8)
.L_8:
        /*000c*/ 	.word	0x00000000
        /*0010*/ 	.short	0x0006
        /*0012*/ 	.short	0x0028
        /*0014*/ 	.byte	0x00, 0xf0, 0x11, 0x00


	//----- nvinfo : EIATTR_KPARAM_INFO
	.align		4
.L_9:
        /*0018*/ 	.byte	0x04, 0x17
        /*001a*/ 	.short	(.L_11 - .L_10)
.L_10:
        /*001c*/ 	.word	0x00000000
        /*0020*/ 	.short	0x0005
        /*0022*/ 	.short	0x0024
        /*0024*/ 	.byte	0x00, 0xf0, 0x11, 0x00


	//----- nvinfo : EIATTR_KPARAM_INFO
	.align		4
.L_11:
        /*0028*/ 	.byte	0x04, 0x17
        /*002a*/ 	.short	(.L_13 - .L_12)
.L_12:
        /*002c*/ 	.word	0x00000000
        /*0030*/ 	.short	0x0004
        /*0032*/ 	.short	0x0020
        /*0034*/ 	.byte	0x00, 0xf0, 0x11, 0x00


	//----- nvinfo : EIATTR_KPARAM_INFO
	.align		4
.L_13:
        /*0038*/ 	.byte	0x04, 0x17
        /*003a*/ 	.short	(.L_15 - .L_14)
.L_14:
        /*003c*/ 	.word	0x00000000
        /*0040*/ 	.short	0x0003
        /*0042*/ 	.short	0x0018
        /*0044*/ 	.byte	0x00, 0xf0, 0x21, 0x00


	//----- nvinfo : EIATTR_KPARAM_INFO
	.align		4
.L_15:
        /*0048*/ 	.byte	0x04, 0x17
        /*004a*/ 	.short	(.L_17 - .L_16)
.L_16:
        /*004c*/ 	.word	0x00000000
        /*0050*/ 	.short	0x0002
        /*0052*/ 	.short	0x0010
        /*0054*/ 	.byte	0x00, 0xf0, 0x21, 0x00


	//----- nvinfo : EIATTR_KPARAM_INFO
	.align		4
.L_17:
        /*0058*/ 	.byte	0x04, 0x17
        /*005a*/ 	.short	(.L_19 - .L_18)
.L_18:
        /*005c*/ 	.word	0x00000000
        /*0060*/ 	.short	0x0001
        /*0062*/ 	.short	0x0008
        /*0064*/ 	.byte	0x00, 0xf5, 0x21, 0x00


	//----- nvinfo : EIATTR_KPARAM_INFO
	.align		4
.L_19:
        /*0068*/ 	.byte	0x04, 0x17
        /*006a*/ 	.short	(.L_21 - .L_20)
.L_20:
        /*006c*/ 	.word	0x00000000
        /*0070*/ 	.short	0x0000
        /*0072*/ 	.short	0x0000
        /*0074*/ 	.byte	0x00, 0xf5, 0x21, 0x00


	//----- nvinfo : EIATTR_SPARSE_MMA_MASK
	.align		4
.L_21:
        /*0078*/ 	.byte	0x03, 0x50
        /*007a*/ 	.short	0x0000


	//----- nvinfo : EIATTR_MAXREG_COUNT
	.align		4
        /*007c*/ 	.byte	0x03, 0x1b
        /*007e*/ 	.short	0x00ff


	//----- nvinfo : EIATTR_MERCURY_ISA_VERSION
	.align		4
        /*0080*/ 	.byte	0x03, 0x5f
        /*0082*/ 	.short	0x0101


	//----- nvinfo : EIATTR_VRC_CTA_INIT_COUNT
	.align		4
        /*0084*/ 	.byte	0x02, 0x4a
	.zero		1
	.zero		1


	//----- nvinfo : EIATTR_EXIT_INSTR_OFFSETS
	.align		4
        /*0088*/ 	.byte	0x04, 0x1c
        /*008a*/ 	.short	(.L_23 - .L_22)


	//   ....[0]....
.L_22:
        /*008c*/ 	.word	0x000000c0


	//   ....[1]....
        /*0090*/ 	.word	0x00000110


	//   ....[2]....
        /*0094*/ 	.word	0x00000700


	//   ....[3]....
        /*0098*/ 	.word	0x000009c0


	//   ....[4]....
        /*009c*/ 	.word	0x00000b90


	//   ....[5]....
        /*00a0*/ 	.word	0x00000c90


	//----- nvinfo : EIATTR_CBANK_PARAM_SIZE
	.align		4
.L_23:
        /*00a4*/ 	.byte	0x03, 0x19
        /*00a6*/ 	.short	0x002c


	//----- nvinfo : EIATTR_PARAM_CBANK
	.align		4
        /*00a8*/ 	.byte	0x04, 0x0a
        /*00aa*/ 	.short	(.L_25 - .L_24)
	.align		4
.L_24:
        /*00ac*/ 	.word	index@(.nv.constant0._Z9expansionPfS_xxiii)
        /*00b0*/ 	.short	0x0380
        /*00b2*/ 	.short	0x002c


	//----- nvinfo : EIATTR_SW_WAR
	.align		4
.L_25:
        /*00b4*/ 	.byte	0x04, 0x36
        /*00b6*/ 	.short	(.L_27 - .L_26)
.L_26:
        /*00b8*/ 	.word	0x00000008
.L_27:


//--------------------- .nv.callgraph             --------------------------
	.section	.nv.callgraph,"",@"SHT_CUDA_CALLGRAPH"
	.align	4
	.sectionentsize	8
	.align		4
        /*0000*/ 	.word	0x00000000
	.align		4
        /*0004*/ 	.word	0xffffffff
	.align		4
        /*0008*/ 	.word	0x00000000
	.align		4
        /*000c*/ 	.word	0xfffffffe
	.align		4
        /*0010*/ 	.word	0x00000000
	.align		4
        /*0014*/ 	.word	0xfffffffd
	.align		4
        /*0018*/ 	.word	0x00000000
	.align		4
        /*001c*/ 	.word	0xfffffffc


//--------------------- .text._Z9expansionPfS_xxiii --------------------------
	.section	.text._Z9expansionPfS_xxiii,"ax",@progbits
	.align	128
        .global         _Z9expansionPfS_xxiii
        .type           _Z9expansionPfS_xxiii,@function
        .size           _Z9expansionPfS_xxiii,(.L_x_6 - _Z9expansionPfS_xxiii)
        .other          _Z9expansionPfS_xxiii,@"STO_CUDA_ENTRY STV_DEFAULT"
_Z9expansionPfS_xxiii:
.text._Z9expansionPfS_xxiii:
[----:B------:R-:W-:Y:S01]  /*0000*/  LDC R1, c[0x0][0x37c] ;  /* 0x0000df00ff017b82 */ /* 0x000fe20000000800 */
[----:B------:R-:W0:Y:S07]  /*0010*/  S2R R7, SR_TID.X ;  /* 0x0000000000077919 */ /* 0x000e2e0000002100 */
[----:B------:R-:W0:Y:S01]  /*0020*/  S2UR UR6, SR_CTAID.X ;  /* 0x00000000000679c3 */ /* 0x000e220000002500 */
[----:B------:R-:W1:Y:S01]  /*0030*/  LDCU.64 UR4, c[0x0][0x3a0] ;  /* 0x00007400ff0477ac */ /* 0x000e620008000a00 */
[----:B------:R-:W2:Y:S06]  /*0040*/  LDCU.64 UR8, c[0x0][0x390] ;  /* 0x00007200ff0877ac */ /* 0x000eac0008000a00 */
[----:B------:R-:W0:Y:S08]  /*0050*/  LDC R0, c[0x0][0x360] ;  /* 0x0000d800ff007b82 */ /* 0x000e300000000800 */
[----:B------:R-:W3:Y:S01]  /*0060*/  LDC R2, c[0x0][0x3a8] ;  /* 0x0000ea00ff027b82 */ /* 0x000ee20000000800 */
[----:B-1----:R-:W-:Y:S01]  /*0070*/  UIMAD UR4, UR5, UR4, URZ ;  /* 0x00000004050472a4 */ /* 0x002fe2000f8e02ff */
[----:B0-----:R-:W-:-:S05]  /*0080*/  IMAD R7, R0, UR6, R7 ;  /* 0x0000000600077c24 */ /* 0x001fca000f8e0207 */
[----:B---3--:R-:W-:-:S05]  /*0090*/  IMAD R0, R2, UR4, R7 ;  /* 0x0000000402007c24 */ /* 0x008fca000f8e0207 */
[----:B--2---:R-:W-:-:S04]  /*00a0*/  ISETP.GE.U32.AND P0, PT, R0, UR8, PT ;  /* 0x0000000800007c0c */ /* 0x004fc8000bf06070 */
[----:B------:R-:W-:-:S13]  /*00b0*/  ISETP.GE.AND.EX P0, PT, RZ, UR9, PT, P0 ;  /* 0x00000009ff007c0c */ /* 0x000fda000bf06300 */
[----:B------:R-:W-:Y:S05]  /*00c0*/  @P0 EXIT ;  /* 0x000000000000094d */ /* 0x000fea0003800000 */
[----:B------:R-:W0:Y:S08]  /*00d0*/  LDC.64 R4, c[0x0][0x398] ;  /* 0x0000e600ff047b82 */ /* 0x000e300000000a00 */
[----:B------:R-:W1:Y:S01]  /*00e0*/  LDC.64 R2, c[0x0][0x380] ;  /* 0x0000e000ff027b82 */ /* 0x000e620000000a00 */
[----:B0-----:R-:W-:-:S04]  /*00f0*/  ISETP.GE.U32.AND P0, PT, R4, 0x1, PT ;  /* 0x000000010400780c */ /* 0x001fc80003f06070 */
[----:B------:R-:W-:-:S13]  /*0100*/  ISETP.GE.AND.EX P0, PT, R5, RZ, PT, P0 ;  /* 0x000000ff0500720c */ /* 0x000fda0003f06300 */
[----:B-1----:R-:W-:Y:S05]  /*0110*/  @!P0 EXIT ;  /* 0x000000000000894d */ /* 0x002fea0003800000 */
[----:B------:R-:W0:Y:S01]  /*0120*/  LDCU.64 UR6, c[0x0][0x358] ;  /* 0x00006b00ff0677ac */ /* 0x000e220008000a00 */
[----:B------:R-:W-:-:S05]  /*0130*/  IMAD.WIDE.U32 R2, R7, 0x4, R2 ;  /* 0x0000000407027825 */ /* 0x000fca00078e0002 */
[----:B0-----:R-:W2:Y:S01]  /*0140*/  LDG.E R0, desc[UR6][R2.64] ;  /* 0x0000000602007981 */ /* 0x001ea2000c1e1900 */
[C---:B------:R-:W-:Y:S01]  /*0150*/  ISETP.GE.U32.AND P1, PT, R4.reuse, 0x10, PT ;  /* 0x000000100400780c */ /* 0x040fe20003f26070 */
[----:B------:R-:W-:Y:S01]  /*0160*/  HFMA2 R13, -RZ, RZ, 1.875, 0 ;  /* 0x3f800000ff0d7431 */ /* 0x000fe200000001ff */
[----:B------:R-:W-:Y:S02]  /*0170*/  LOP3.LUT R10, R4, 0xf, RZ, 0xc0, !PT ;  /* 0x0000000f040a7812 */ /* 0x000fe400078ec0ff */
[----:B------:R-:W-:Y:S02]  /*0180*/  CS2R R8, SRZ ;  /* 0x0000000000087805 */ /* 0x000fe4000001ff00 */
[----:B------:R-:W-:Y:S02]  /*0190*/  ISETP.GE.U32.AND.EX P1, PT, R5, RZ, PT, P1 ;  /* 0x000000ff0500720c */ /* 0x000fe40003f26110 */
[----:B------:R-:W-:-:S04]  /*01a0*/  ISETP.NE.U32.AND P0, PT, R10, RZ, PT ;  /* 0x000000ff0a00720c */ /* 0x000fc80003f05070 */
[----:B------:R-:W-:Y:S02]  /*01b0*/  ISETP.NE.AND.EX P0, PT, RZ, RZ, PT, P0 ;  /* 0x000000ffff00720c */ /* 0x000fe40003f05300 */
[----:B--2---:R-:W-:-:S05]  /*01c0*/  MOV R12, R0 ;  /* 0x00000000000c7202 */ /* 0x004fca0000000f00 */
[----:B------:R-:W-:Y:S06]  /*01d0*/  @!P1 BRA `(.L_x_0) ;  /* 0x0000000400489947 */ /* 0x000fec0003800000 */
[----:B------:R-:W0:Y:S01]  /*01e0*/  LDCU.64 UR4, c[0x0][0x388] ;  /* 0x00007100ff0477ac */ /* 0x000e220008000a00 */
[----:B------:R-:W-:Y:S02]  /*01f0*/  LOP3.LUT R9, R5, 0x7fffffff, RZ, 0xc0, !PT ;  /* 0x7fffffff05097812 */ /* 0x000fe400078ec0ff */
[----:B------:R-:W-:Y:S02]  /*0200*/  LOP3.LUT R8, R4, 0xfffffff0, RZ, 0xc0, !PT ;  /* 0xfffffff004087812 */ /* 0x000fe400078ec0ff */
[----:B------:R-:W-:Y:S02]  /*0210*/  MOV R13, 0x3f800000 ;  /* 0x3f800000000d7802 */ /* 0x000fe40000000f00 */
[----:B------:R-:W-:Y:S02]  /*0220*/  MOV R12, R0 ;  /* 0x00000000000c7202 */ /* 0x000fe40000000f00 */
[----:B------:R-:W-:Y:S02]  /*0230*/  MOV R5, R8 ;  /* 0x0000000800057202 */ /* 0x000fe40000000f00 */
[----:B------:R-:W-:Y:S01]  /*0240*/  MOV R11, R9 ;  /* 0x00000009000b7202 */ /* 0x000fe20000000f00 */
[----:B0-----:R-:W-:-:S04]  /*0250*/  UIADD3 UR4, UP0, UPT, UR4, 0x20, URZ ;  /* 0x0000002004047890 */ /* 0x001fc8000ff1e0ff */
[----:B------:R-:W-:Y:S02]  /*0260*/  UIADD3.X UR5, UPT, UPT, URZ, UR5, URZ, UP0, !UPT ;  /* 0x00000005ff057290 */ /* 0x000fe400087fe4ff */
[----:B------:R-:W-:-:S04]  /*0270*/  MOV R6, UR4 ;  /* 0x0000000400067c02 */ /* 0x000fc80008000f00 */
[----:B------:R-:W-:-:S07]  /*0280*/  MOV R7, UR5 ;  /* 0x0000000500077c02 */ /* 0x000fce0008000f00 */
.L_x_1:
[----:B------:R-:W2:Y:S02]  /*0290*/  LDG.E R15, desc[UR6][R6.64+-0x20] ;  /* 0xffffe006060f7981 */ /* 0x000ea4000c1e1900 */
[----:B--2---:R-:W-:-:S05]  /*02a0*/  FFMA R15, R15, R13, R12 ;  /* 0x0000000d0f0f7223 */ /* 0x004fca000000000c */
[----:B------:R0:W-:Y:S04]  /*02b0*/  STG.E desc[UR6][R2.64], R15 ;  /* 0x0000000f02007986 */ /* 0x0001e8000c101906 */
[----:B------:R-:W2:Y:S01]  /*02c0*/  LDG.E R14, desc[UR6][R6.64+-0x1c] ;  /* 0xffffe406060e7981 */ /* 0x000ea2000c1e1900 */
[----:B-1----:R-:W-:-:S04]  /*02d0*/  FMUL R12, R0, R13 ;  /* 0x0000000d000c7220 */ /* 0x002fc80000400000 */
[----:B--2---:R-:W-:-:S05]  /*02e0*/  FFMA R13, R12, R14, R15 ;  /* 0x0000000e0c0d7223 */ /* 0x004fca000000000f */
[----:B------:R1:W-:Y:S04]  /*02f0*/  STG.E desc[UR6][R2.64], R13 ;  /* 0x0000000d02007986 */ /* 0x0003e8000c101906 */
[----:B------:R-:W2:Y:S01]  /*0300*/  LDG.E R14, desc[UR6][R6.64+-0x18] ;  /* 0xffffe806060e7981 */ /* 0x000ea2000c1e1900 */
[----:B------:R-:W-:-:S04]  /*0310*/  FMUL R12, R0, R12 ;  /* 0x0000000c000c7220 */ /* 0x000fc80000400000 */
[----:B--2---:R-:W-:-:S05]  /*0320*/  FFMA R17, R12, R14, R13 ;  /* 0x0000000e0c117223 */ /* 0x004fca000000000d */
[----:B------:R2:W-:Y:S04]  /*0330*/  STG.E desc[UR6][R2.64], R17 ;  /* 0x0000001102007986 */ /* 0x0005e8000c101906 */
[----:B------:R-:W0:Y:S01]  /*0340*/  LDG.E R14, desc[UR6][R6.64+-0x14] ;  /* 0xffffec06060e7981 */ /* 0x000e22000c1e1900 */
[----:B------:R-:W-:-:S04]  /*0350*/  FMUL R12, R0, R12 ;  /* 0x0000000c000c7220 */ /* 0x000fc80000400000 */
[----:B0-----:R-:W-:-:S05]  /*0360*/  FFMA R15, R12, R14, R17 ;  /* 0x0000000e0c0f7223 */ /* 0x001fca0000000011 */
[----:B------:R0:W-:Y:S04]  /*0370*/  STG.E desc[UR6][R2.64], R15 ;  /* 0x0000000f02007986 */ /* 0x0001e8000c101906 */
[----:B------:R-:W1:Y:S01]  /*0380*/  LDG.E R14, desc[UR6][R6.64+-0x10] ;  /* 0xfffff006060e7981 */ /* 0x000e62000c1e1900 */
[----:B------:R-:W-:-:S04]  /*0390*/  FMUL R12, R0, R12 ;  /* 0x0000000c000c7220 */ /* 0x000fc80000400000 */
[----:B-1----:R-:W-:-:S05]  /*03a0*/  FFMA R13, R12, R14, R15 ;  /* 0x0000000e0c0d7223 */ /* 0x002fca000000000f */
        /* <DEDUP_REMOVED lines=32> */
[----:B------:R-:W-:Y:S04]  /*05b0*/  STG.E desc[UR6][R2.64], R15 ;  /* 0x0000000f02007986 */ /* 0x000fe8000c101906 */
[----:B------:R-:W1:Y:S01]  /*05c0*/  LDG.E R14, desc[UR6][R6.64+0x14] ;  /* 0x00001406060e7981 */ /* 0x000e62000c1e1900 */
[----:B------:R-:W-:-:S04]  /*05d0*/  FMUL R12, R0, R12 ;  /* 0x0000000c000c7220 */ /* 0x000fc80000400000 */
[----:B-1----:R-:W-:-:S05]  /*05e0*/  FFMA R13, R12, R14, R15 ;  /* 0x0000000e0c0d7223 */ /* 0x002fca000000000f */
[----:B------:R0:W-:Y:S04]  /*05f0*/  STG.E desc[UR6][R2.64], R13 ;  /* 0x0000000d02007986 */ /* 0x0001e8000c101906 */
[----:B------:R-:W2:Y:S01]  /*0600*/  LDG.E R14, desc[UR6][R6.64+0x18] ;  /* 0x00001806060e7981 */ /* 0x000ea2000c1e1900 */
[----:B------:R-:W-:Y:S01]  /*0610*/  FMUL R12, R0, R12 ;  /* 0x0000000c000c7220 */ /* 0x000fe20000400000 */
[----:B------:R-:W-:-:S04]  /*0620*/  IADD3 R5, P1, PT, R5, -0x10, RZ ;  /* 0xfffffff005057810 */ /* 0x000fc80007f3e0ff */
[----:B------:R-:W-:Y:S01]  /*0630*/  IADD3.X R11, PT, PT, R11, -0x1, RZ, P1, !PT ;  /* 0xffffffff0b0b7810 */ /* 0x000fe20000ffe4ff */
[----:B--2---:R-:W-:-:S05]  /*0640*/  FFMA R17, R12, R14, R13 ;  /* 0x0000000e0c117223 */ /* 0x004fca000000000d */
[----:B------:R1:W-:Y:S04]  /*0650*/  STG.E desc[UR6][R2.64], R17 ;  /* 0x0000001102007986 */ /* 0x0003e8000c101906 */
[----:B------:R2:W3:Y:S01]  /*0660*/  LDG.E R16, desc[UR6][R6.64+0x1c] ;  /* 0x00001c0606107981 */ /* 0x0004e2000c1e1900 */
[----:B------:R-:W-:Y:S01]  /*0670*/  ISETP.NE.U32.AND P1, PT, R5, RZ, PT ;  /* 0x000000ff0500720c */ /* 0x000fe20003f25070 */
[----:B------:R-:W-:-:S03]  /*0680*/  FMUL R14, R0, R12 ;  /* 0x0000000c000e7220 */ /* 0x000fc60000400000 */
[----:B------:R-:W-:Y:S01]  /*0690*/  ISETP.NE.AND.EX P1, PT, R11, RZ, PT, P1 ;  /* 0x000000ff0b00720c */ /* 0x000fe20003f25310 */
[----:B0-----:R-:W-:Y:S01]  /*06a0*/  FMUL R13, R0, R14 ;  /* 0x0000000e000d7220 */ /* 0x001fe20000400000 */
[----:B--2---:R-:W-:-:S04]  /*06b0*/  IADD3 R6, P2, PT, R6, 0x40, RZ ;  /* 0x0000004006067810 */ /* 0x004fc80007f5e0ff */
[----:B------:R-:W-:Y:S01]  /*06c0*/  IADD3.X R7, PT, PT, RZ, R7, RZ, P2, !PT ;  /* 0x00000007ff077210 */ /* 0x000fe200017fe4ff */
[----:B---3--:R-:W-:-:S05]  /*06d0*/  FFMA R12, R14, R16, R17 ;  /* 0x000000100e0c7223 */ /* 0x008fca0000000011 */
[----:B------:R1:W-:Y:S01]  /*06e0*/  STG.E desc[UR6][R2.64], R12 ;  /* 0x0000000c02007986 */ /* 0x0003e2000c101906 */
[----:B------:R-:W-:Y:S05]  /*06f0*/  @P1 BRA `(.L_x_1) ;  /* 0xfffffff800e41947 */ /* 0x000fea000383ffff */
.L_x_0:
[----:B------:R-:W-:Y:S05]  /*0700*/  @!P0 EXIT ;  /* 0x000000000000894d */ /* 0x000fea0003800000 */
[----:B------:R-:W-:Y:S02]  /*0710*/  ISETP.GE.U32.AND P1, PT, R10, 0x8, PT ;  /* 0x000000080a00780c */ /* 0x000fe40003f26070 */
[----:B------:R-:W-:Y:S02]  /*0720*/  LOP3.LUT R14, R4, 0x7, RZ, 0xc0, !PT ;  /* 0x00000007040e7812 */ /* 0x000fe400078ec0ff */
[----:B------:R-:W-:Y:S02]  /*0730*/  ISETP.GE.U32.AND.EX P1, PT, RZ, RZ, PT, P1 ;  /* 0x000000ffff00720c */ /* 0x000fe40003f26110 */
[----:B------:R-:W-:-:S04]  /*0740*/  ISETP.NE.U32.AND P0, PT, R14, RZ, PT ;  /* 0x000000ff0e00720c */ /* 0x000fc80003f05070 */
[----:B------:R-:W-:-:S07]  /*0750*/  ISETP.NE.AND.EX P0, PT, RZ, RZ, PT, P0 ;  /* 0x000000ffff00720c */ /* 0x000fce0003f05300 */
[----:B------:R-:W-:Y:S06]  /*0760*/  @!P1 BRA `(.L_x_2) ;  /* 0x0000000000949947 */ /* 0x000fec0003800000 */
[----:B------:R-:W0:Y:S02]  /*0770*/  LDC.64 R6, c[0x0][0x388] ;  /* 0x0000e200ff067b82 */ /* 0x000e240000000a00 */
[----:B0-----:R-:W-:-:S04]  /*0780*/  LEA R6, P1, R8, R6, 0x2 ;  /* 0x0000000608067211 */ /* 0x001fc800078210ff */
[----:B------:R-:W-:-:S05]  /*0790*/  LEA.HI.X R7, R8, R7, R9, 0x2, P1 ;  /* 0x0000000708077211 */ /* 0x000fca00008f1409 */
[----:B------:R-:W2:Y:S02]  /*07a0*/  LDG.E R5, desc[UR6][R6.64] ;  /* 0x0000000606057981 */ /* 0x000ea4000c1e1900 */
[----:B--2---:R-:W-:-:S05]  /*07b0*/  FFMA R5, R13, R5, R12 ;  /* 0x000000050d057223 */ /* 0x004fca000000000c */
[----:B------:R0:W-:Y:S04]  /*07c0*/  STG.E desc[UR6][R2.64], R5 ;  /* 0x0000000502007986 */ /* 0x0001e8000c101906 */
[----:B------:R-:W2:Y:S01]  /*07d0*/  LDG.E R11, desc[UR6][R6.64+0x4] ;  /* 0x00000406060b7981 */ /* 0x000ea2000c1e1900 */
[----:B------:R-:W-:-:S04]  /*07e0*/  FMUL R10, R0, R13 ;  /* 0x0000000d000a7220 */ /* 0x000fc80000400000 */
[----:B--2---:R-:W-:-:S05]  /*07f0*/  FFMA R11, R10, R11, R5 ;  /* 0x0000000b0a0b7223 */ /* 0x004fca0000000005 */
[----:B------:R2:W-:Y:S04]  /*0800*/  STG.E desc[UR6][R2.64], R11 ;  /* 0x0000000b02007986 */ /* 0x0005e8000c101906 */
[----:B-1----:R-:W3:Y:S01]  /*0810*/  LDG.E R12, desc[UR6][R6.64+0x8] ;  /* 0x00000806060c7981 */ /* 0x002ee2000c1e1900 */
[----:B------:R-:W-:-:S04]  /*0820*/  FMUL R10, R0, R10 ;  /* 0x0000000a000a7220 */ /* 0x000fc80000400000 */
[----:B---3--:R-:W-:-:S05]  /*0830*/  FFMA R13, R10, R12, R11 ;  /* 0x0000000c0a0d7223 */ /* 0x008fca000000000b */
[----:B------:R1:W-:Y:S04]  /*0840*/  STG.E desc[UR6][R2.64], R13 ;  /* 0x0000000d02007986 */ /* 0x0003e8000c101906 */
[----:B------:R-:W0:Y:S01]  /*0850*/  LDG.E R12, desc[UR6][R6.64+0xc] ;  /* 0x00000c06060c7981 */ /* 0x000e22000c1e1900 */
[----:B------:R-:W-:-:S04]  /*0860*/  FMUL R10, R0, R10 ;  /* 0x0000000a000a7220 */ /* 0x000fc80000400000 */
[----:B0-----:R-:W-:-:S05]  /*0870*/  FFMA R5, R10, R12, R13 ;  /* 0x0000000c0a057223 */ /* 0x001fca000000000d */
[----:B------:R0:W-:Y:S04]  /*0880*/  STG.E desc[UR6][R2.64], R5 ;  /* 0x0000000502007986 */ /* 0x0001e8000c101906 */
[----:B------:R-:W2:Y:S01]  /*0890*/  LDG.E R12, desc[UR6][R6.64+0x10] ;  /* 0x00001006060c7981 */ /* 0x000ea2000c1e1900 */
[----:B------:R-:W-:-:S04]  /*08a0*/  FMUL R10, R0, R10 ;  /* 0x0000000a000a7220 */ /* 0x000fc80000400000 */
[----:B--2---:R-:W-:-:S05]  /*08b0*/  FFMA R11, R10, R12, R5 ;  /* 0x0000000c0a0b7223 */ /* 0x004fca0000000005 */
[----:B------:R-:W-:Y:S04]  /*08c0*/  STG.E desc[UR6][R2.64], R11 ;  /* 0x0000000b02007986 */ /* 0x000fe8000c101906 */
[----:B------:R-:W1:Y:S01]  /*08d0*/  LDG.E R12, desc[UR6][R6.64+0x14] ;  /* 0x00001406060c7981 */ /* 0x000e62000c1e1900 */
[----:B------:R-:W-:-:S04]  /*08e0*/  FMUL R10, R0, R10 ;  /* 0x0000000a000a7220 */ /* 0x000fc80000400000 */
[----:B-1----:R-:W-:-:S05]  /*08f0*/  FFMA R13, R10, R12, R11 ;  /* 0x0000000c0a0d7223 */ /* 0x002fca000000000b */
[----:B------:R1:W-:Y:S04]  /*0900*/  STG.E desc[UR6][R2.64], R13 ;  /* 0x0000000d02007986 */ /* 0x0003e8000c101906 */
[----:B------:R-:W0:Y:S01]  /*0910*/  LDG.E R12, desc[UR6][R6.64+0x18] ;  /* 0x00001806060c7981 */ /* 0x000e22000c1e1900 */
[----:B------:R-:W-:-:S04]  /*0920*/  FMUL R10, R0, R10 ;  /* 0x0000000a000a7220 */ /* 0x000fc80000400000 */
[----:B0-----:R-:W-:-:S05]  /*0930*/  FFMA R5, R10, R12, R13 ;  /* 0x0000000c0a057223 */ /* 0x001fca000000000d */
[----:B------:R0:W-:Y:S04]  /*0940*/  STG.E desc[UR6][R2.64], R5 ;  /* 0x0000000502007986 */ /* 0x0001e8000c101906 */
[----:B------:R-:W2:Y:S01]  /*0950*/  LDG.E R12, desc[UR6][R6.64+0x1c] ;  /* 0x00001c06060c7981 */ /* 0x000ea2000c1e1900 */
[----:B------:R-:W-:Y:S01]  /*0960*/  FMUL R10, R0, R10 ;  /* 0x0000000a000a7220 */ /* 0x000fe20000400000 */
[----:B------:R-:W-:-:S03]  /*0970*/  IADD3 R8, P1, PT, R8, 0x8, RZ ;  /* 0x0000000808087810 */ /* 0x000fc60007f3e0ff */
[----:B-1----:R-:W-:Y:S01]  /*0980*/  FMUL R13, R0, R10 ;  /* 0x0000000a000d7220 */ /* 0x002fe20000400000 */
[----:B------:R-:W-:Y:S01]  /*0990*/  IADD3.X R9, PT, PT, RZ, R9, RZ, P1, !PT ;  /* 0x00000009ff097210 */ /* 0x000fe20000ffe4ff */
[----:B--2---:R-:W-:-:S05]  /*09a0*/  FFMA R12, R10, R12, R5 ;  /* 0x0000000c0a0c7223 */ /* 0x004fca0000000005 */
[----:B------:R0:W-:Y:S03]  /*09b0*/  STG.E desc[UR6][R2.64], R12 ;  /* 0x0000000c02007986 */ /* 0x0001e6000c101906 */
.L_x_2:
[----:B------:R-:W-:Y:S05]  /*09c0*/  @!P0 EXIT ;  /* 0x000000000000894d */ /* 0x000fea0003800000 */
[----:B------:R-:W-:Y:S01]  /*09d0*/  ISETP.GE.U32.AND P1, PT, R14, 0x4, PT ;  /* 0x000000040e00780c */ /* 0x000fe20003f26070 */
[----:B------:R-:W-:Y:S01]  /*09e0*/  HFMA2 R7, -RZ, RZ, 0, 0 ;  /* 0x00000000ff077431 */ /* 0x000fe200000001ff */
[----:B------:R-:W-:Y:S02]  /*09f0*/  LOP3.LUT R6, R4, 0x3, RZ, 0xc0, !PT ;  /* 0x0000000304067812 */ /* 0x000fe400078ec0ff */
[----:B------:R-:W-:Y:S02]  /*0a00*/  ISETP.GE.U32.AND.EX P1, PT, RZ, RZ, PT, P1 ;  /* 0x000000ffff00720c */ /* 0x000fe40003f26110 */
[----:B------:R-:W-:-:S04]  /*0a10*/  ISETP.NE.U32.AND P0, PT, R6, RZ, PT ;  /* 0x000000ff0600720c */ /* 0x000fc80003f05070 */
[----:B------:R-:W-:-:S07]  /*0a20*/  ISETP.NE.AND.EX P0, PT, R7, RZ, PT, P0 ;  /* 0x000000ff0700720c */ /* 0x000fce0003f05300 */
[----:B------:R-:W-:Y:S06]  /*0a30*/  @!P1 BRA `(.L_x_3) ;  /* 0x0000000000549947 */ /* 0x000fec0003800000 */
[----:B0-----:R-:W0:Y:S02]  /*0a40*/  LDC.64 R4, c[0x0][0x388] ;  /* 0x0000e200ff047b82 */ /* 0x001e240000000a00 */
[----:B0-----:R-:W-:-:S04]  /*0a50*/  LEA R4, P1, R8, R4, 0x2 ;  /* 0x0000000408047211 */ /* 0x001fc800078210ff */
[----:B------:R-:W-:-:S05]  /*0a60*/  LEA.HI.X R5, R8, R5, R9, 0x2, P1 ;  /* 0x0000000508057211 */ /* 0x000fca00008f1409 */
[----:B------:R-:W2:Y:S02]  /*0a70*/  LDG.E R10, desc[UR6][R4.64] ;  /* 0x00000006040a7981 */ /* 0x000ea4000c1e1900 */
[----:B--2---:R-:W-:-:S05]  /*0a80*/  FFMA R11, R13, R10, R12 ;  /* 0x0000000a0d0b7223 */ /* 0x004fca000000000c */
[----:B------:R-:W-:Y:S04]  /*0a90*/  STG.E desc[UR6][R2.64], R11 ;  /* 0x0000000b02007986 */ /* 0x000fe8000c101906 */
        /* <DEDUP_REMOVED lines=8> */
[----:B------:R-:W3:Y:S01]  /*0b20*/  LDG.E R12, desc[UR6][R4.64+0xc] ;  /* 0x00000c06040c7981 */ /* 0x000ee2000c1e1900 */
[----:B------:R-:W-:Y:S01]  /*0b30*/  FMUL R14, R0, R14 ;  /* 0x0000000e000e7220 */ /* 0x000fe20000400000 */
[----:B------:R-:W-:-:S03]  /*0b40*/  IADD3 R8, P1, PT, R8, 0x4, RZ ;  /* 0x0000000408087810 */ /* 0x000fc60007f3e0ff */
[----:B0-----:R-:W-:Y:S01]  /*0b50*/  FMUL R13, R0, R14 ;  /* 0x0000000e000d7220 */ /* 0x001fe20000400000 */
[----:B------:R-:W-:Y:S01]  /*0b60*/  IADD3.X R9, PT, PT, RZ, R9, RZ, P1, !PT ;  /* 0x00000009ff097210 */ /* 0x000fe20000ffe4ff */
[----:B---3--:R-:W-:-:S05]  /*0b70*/  FFMA R12, R14, R12, R15 ;  /* 0x0000000c0e0c7223 */ /* 0x008fca000000000f */
[----:B------:R2:W-:Y:S03]  /*0b80*/  STG.E desc[UR6][R2.64], R12 ;  /* 0x0000000c02007986 */ /* 0x0005e6000c101906 */
.L_x_3:
[----:B------:R-:W-:Y:S05]  /*0b90*/  @!P0 EXIT ;  /* 0x000000000000894d */ /* 0x000fea0003800000 */
[----:B0-----:R-:W0:Y:S02]  /*0ba0*/  LDC.64 R4, c[0x0][0x388] ;  /* 0x0000e200ff047b82 */ /* 0x001e240000000a00 */
[----:B0-----:R-:W-:-:S04]  /*0bb0*/  LEA R4, P0, R8, R4, 0x2 ;  /* 0x0000000408047211 */ /* 0x001fc800078010ff */
[----:B------:R-:W-:-:S09]  /*0bc0*/  LEA.HI.X R9, R8, R5, R9, 0x2, P0 ;  /* 0x0000000508097211 */ /* 0x000fd200000f1409 */
.L_x_4:
[----:B------:R-:W-:-:S06]  /*0bd0*/  MOV R5, R9 ;  /* 0x0000000900057202 */ /* 0x000fcc0000000f00 */
[----:B0-----:R0:W1:Y:S01]  /*0be0*/  LDG.E R5, desc[UR6][R4.64] ;  /* 0x0000000604057981 */ /* 0x001062000c1e1900 */
[----:B------:R-:W-:-:S04]  /*0bf0*/  IADD3 R6, P0, PT, R6, -0x1, RZ ;  /* 0xffffffff06067810 */ /* 0x000fc80007f1e0ff */
[----:B------:R-:W-:Y:S02]  /*0c00*/  IADD3.X R7, PT, PT, R7, -0x1, RZ, P0, !PT ;  /* 0xffffffff07077810 */ /* 0x000fe400007fe4ff */
[----:B------:R-:W-:Y:S02]  /*0c10*/  ISETP.NE.U32.AND P0, PT, R6, RZ, PT ;  /* 0x000000ff0600720c */ /* 0x000fe40003f05070 */
[----:B0-----:R-:W-:Y:S02]  /*0c20*/  IADD3 R4, P1, PT, R4, 0x4, RZ ;  /* 0x0000000404047810 */ /* 0x001fe40007f3e0ff */
[----:B------:R-:W-:Y:S02]  /*0c30*/  ISETP.NE.AND.EX P0, PT, R7, RZ, PT, P0 ;  /* 0x000000ff0700720c */ /* 0x000fe40003f05300 */
[----:B------:R-:W-:Y:S01]  /*0c40*/  IADD3.X R9, PT, PT, RZ, R9, RZ, P1, !PT ;  /* 0x00000009ff097210 */ /* 0x000fe20000ffe4ff */
[-C--:B-12---:R-:W-:Y:S01]  /*0c50*/  FFMA R12, R5, R13.reuse, R12 ;  /* 0x0000000d050c7223 */ /* 0x086fe2000000000c */
[----:B------:R-:W-:-:S04]  /*0c60*/  FMUL R13, R0, R13 ;  /* 0x0000000d000d7220 */ /* 0x000fc80000400000 */
[----:B------:R0:W-:Y:S05]  /*0c70*/  STG.E desc[UR6][R2.64], R12 ;  /* 0x0000000c02007986 */ /* 0x0001ea000c101906 */
[----:B------:R-:W-:Y:S05]  /*0c80*/  @P0 BRA `(.L_x_4) ;  /* 0xfffffffc00d00947 */ /* 0x000fea000383ffff */
[----:B------:R-:W-:Y:S05]  /*0c90*/  EXIT ;  /* 0x000000000000794d */ /* 0x000fea0003800000 */
.L_x_5:
[----:B------:R-:W-:-:S00]  /*0ca0*/  BRA `(.L_x_5) ;  /* 0xfffffffc00fc7947 */ /* 0x000fc0000383ffff */
[----:B------:R-:W-:-:S00]  /*0cb0*/  NOP ;  /* 0x0000000000007918 */ /* 0x000fc00000000000 */
        /* <DEDUP_REMOVED lines=12> */
.L_x_6:


//--------------------- .nv.shared.reserved.0     --------------------------
	.section	.nv.shared.reserved.0,"aw",@nobits
	.weak		__nv_reservedSMEM_offset_0_alias
	.size		__nv_reservedSMEM_offset_0_alias, 0, 64
	.other		__nv_reservedSMEM_offset_0_alias,@"STO_CUDA_RESERVED_SHARED STV_DEFAULT"
__nv_reservedSMEM_offset_0_alias:
	.zero		0
	.zero		64


//--------------------- .nv.constant0._Z9expansionPfS_xxiii --------------------------
	.section	.nv.constant0._Z9expansionPfS_xxiii,"a",@progbits
	.sectionflags	@""
	.align	4
.nv.constant0._Z9expansionPfS_xxiii:
	.zero		940


//--------------------- SYMBOLS --------------------------

	.type		.nv.reservedSmem.offset0,@object
	.size		.nv.reservedSmem.offset0,0x4
